//
// Generated by NVIDIA NVVM Compiler
//
// Compiler Build ID: CL-36424714
// Cuda compilation tools, release 13.0, V13.0.88
// Based on NVVM 20.0.0
//

.version 9.0
.target sm_100
.address_size 64

	// .globl	_Z22matmul_kernel_originalPKfS0_Pfiii
// _ZZ22matmul_kernel_originalPKfS0_PfiiiE2As has been demoted
// _ZZ22matmul_kernel_originalPKfS0_PfiiiE2Bs has been demoted
// _ZZ23matmul_kernel_correctedPKfS0_PfiiiE2As has been demoted
// _ZZ23matmul_kernel_correctedPKfS0_PfiiiE2Bs has been demoted

.visible .entry _Z22matmul_kernel_originalPKfS0_Pfiii(
	.param .u64 .ptr .align 1 _Z22matmul_kernel_originalPKfS0_Pfiii_param_0,
	.param .u64 .ptr .align 1 _Z22matmul_kernel_originalPKfS0_Pfiii_param_1,
	.param .u64 .ptr .align 1 _Z22matmul_kernel_originalPKfS0_Pfiii_param_2,
	.param .u32 _Z22matmul_kernel_originalPKfS0_Pfiii_param_3,
	.param .u32 _Z22matmul_kernel_originalPKfS0_Pfiii_param_4,
	.param .u32 _Z22matmul_kernel_originalPKfS0_Pfiii_param_5
)
{
	.reg .pred 	%p<12>;
	.reg .b32 	%r<43>;
	.reg .b32 	%f<111>;
	.reg .b64 	%rd<13>;
	// demoted variable
	.shared .align 4 .b8 _ZZ22matmul_kernel_originalPKfS0_PfiiiE2As[4096];
	// demoted variable
	.shared .align 4 .b8 _ZZ22matmul_kernel_originalPKfS0_PfiiiE2Bs[4096];
	ld.param.u64 	%rd3, [_Z22matmul_kernel_originalPKfS0_Pfiii_param_0];
	ld.param.u64 	%rd4, [_Z22matmul_kernel_originalPKfS0_Pfiii_param_1];
	ld.param.u64 	%rd5, [_Z22matmul_kernel_originalPKfS0_Pfiii_param_2];
	ld.param.u32 	%r24, [_Z22matmul_kernel_originalPKfS0_Pfiii_param_3];
	ld.param.u32 	%r25, [_Z22matmul_kernel_originalPKfS0_Pfiii_param_4];
	ld.param.u32 	%r26, [_Z22matmul_kernel_originalPKfS0_Pfiii_param_5];
	mov.u32 	%r27, %ctaid.y;
	shl.b32 	%r28, %r27, 5;
	mov.u32 	%r40, %tid.y;
	add.s32 	%r2, %r28, %r40;
	mov.u32 	%r29, %ctaid.x;
	shl.b32 	%r3, %r29, 5;
	mov.u32 	%r38, %tid.x;
	add.s32 	%r5, %r3, %r38;
	setp.lt.s32 	%p1, %r25, 1;
	mov.f32 	%f110, 0f00000000;
	@%p1 bra 	$L__BB0_7;
	add.s32 	%r30, %r25, 31;
	shr.u32 	%r31, %r30, 5;
	shl.b32 	%r32, %r40, 7;
	mov.u32 	%r33, _ZZ22matmul_kernel_originalPKfS0_PfiiiE2As;
	add.s32 	%r6, %r33, %r32;
	shl.b32 	%r34, %r38, 2;
	add.s32 	%r7, %r6, %r34;
	mov.u32 	%r35, _ZZ22matmul_kernel_originalPKfS0_PfiiiE2Bs;
	add.s32 	%r9, %r35, %r34;
	add.s32 	%r8, %r9, %r32;
	neg.s32 	%r42, %r31;
	mad.lo.s32 	%r36, %r40, %r26, %r38;
	add.s32 	%r41, %r36, %r3;
	shl.b32 	%r12, %r26, 5;
	mad.lo.s32 	%r39, %r25, %r2, %r38;
	cvta.to.global.u64 	%rd1, %rd3;
	cvta.to.global.u64 	%rd2, %rd4;
	mov.f32 	%f110, 0f00000000;
$L__BB0_2:
	setp.ge.s32 	%p2, %r2, %r24;
	setp.ge.u32 	%p3, %r38, %r25;
	mov.f32 	%f108, 0f00000000;
	or.pred  	%p4, %p2, %p3;
	@%p4 bra 	$L__BB0_4;
	mul.wide.u32 	%rd6, %r39, 4;
	add.s64 	%rd7, %rd1, %rd6;
	ld.global.f32 	%f108, [%rd7];
$L__BB0_4:
	setp.ge.s32 	%p5, %r5, %r26;
	st.shared.f32 	[%r7], %f108;
	setp.ge.u32 	%p6, %r40, %r25;
	mov.f32 	%f109, 0f00000000;
	or.pred  	%p7, %p5, %p6;
	@%p7 bra 	$L__BB0_6;
	mul.wide.u32 	%rd8, %r41, 4;
	add.s64 	%rd9, %rd2, %rd8;
	ld.global.f32 	%f109, [%rd9];
$L__BB0_6:
	st.shared.f32 	[%r8], %f109;
	bar.sync 	0;
	ld.shared.f32 	%f12, [%r6];
	ld.shared.f32 	%f13, [%r9];
	fma.rn.f32 	%f14, %f12, %f13, %f110;
	ld.shared.f32 	%f15, [%r6+4];
	ld.shared.f32 	%f16, [%r9+128];
	fma.rn.f32 	%f17, %f15, %f16, %f14;
	ld.shared.f32 	%f18, [%r6+8];
	ld.shared.f32 	%f19, [%r9+256];
	fma.rn.f32 	%f20, %f18, %f19, %f17;
	ld.shared.f32 	%f21, [%r6+12];
	ld.shared.f32 	%f22, [%r9+384];
	fma.rn.f32 	%f23, %f21, %f22, %f20;
	ld.shared.f32 	%f24, [%r6+16];
	ld.shared.f32 	%f25, [%r9+512];
	fma.rn.f32 	%f26, %f24, %f25, %f23;
	ld.shared.f32 	%f27, [%r6+20];
	ld.shared.f32 	%f28, [%r9+640];
	fma.rn.f32 	%f29, %f27, %f28, %f26;
	ld.shared.f32 	%f30, [%r6+24];
	ld.shared.f32 	%f31, [%r9+768];
	fma.rn.f32 	%f32, %f30, %f31, %f29;
	ld.shared.f32 	%f33, [%r6+28];
	ld.shared.f32 	%f34, [%r9+896];
	fma.rn.f32 	%f35, %f33, %f34, %f32;
	ld.shared.f32 	%f36, [%r6+32];
	ld.shared.f32 	%f37, [%r9+1024];
	fma.rn.f32 	%f38, %f36, %f37, %f35;
	ld.shared.f32 	%f39, [%r6+36];
	ld.shared.f32 	%f40, [%r9+1152];
	fma.rn.f32 	%f41, %f39, %f40, %f38;
	ld.shared.f32 	%f42, [%r6+40];
	ld.shared.f32 	%f43, [%r9+1280];
	fma.rn.f32 	%f44, %f42, %f43, %f41;
	ld.shared.f32 	%f45, [%r6+44];
	ld.shared.f32 	%f46, [%r9+1408];
	fma.rn.f32 	%f47, %f45, %f46, %f44;
	ld.shared.f32 	%f48, [%r6+48];
	ld.shared.f32 	%f49, [%r9+1536];
	fma.rn.f32 	%f50, %f48, %f49, %f47;
	ld.shared.f32 	%f51, [%r6+52];
	ld.shared.f32 	%f52, [%r9+1664];
	fma.rn.f32 	%f53, %f51, %f52, %f50;
	ld.shared.f32 	%f54, [%r6+56];
	ld.shared.f32 	%f55, [%r9+1792];
	fma.rn.f32 	%f56, %f54, %f55, %f53;
	ld.shared.f32 	%f57, [%r6+60];
	ld.shared.f32 	%f58, [%r9+1920];
	fma.rn.f32 	%f59, %f57, %f58, %f56;
	ld.shared.f32 	%f60, [%r6+64];
	ld.shared.f32 	%f61, [%r9+2048];
	fma.rn.f32 	%f62, %f60, %f61, %f59;
	ld.shared.f32 	%f63, [%r6+68];
	ld.shared.f32 	%f64, [%r9+2176];
	fma.rn.f32 	%f65, %f63, %f64, %f62;
	ld.shared.f32 	%f66, [%r6+72];
	ld.shared.f32 	%f67, [%r9+2304];
	fma.rn.f32 	%f68, %f66, %f67, %f65;
	ld.shared.f32 	%f69, [%r6+76];
	ld.shared.f32 	%f70, [%r9+2432];
	fma.rn.f32 	%f71, %f69, %f70, %f68;
	ld.shared.f32 	%f72, [%r6+80];
	ld.shared.f32 	%f73, [%r9+2560];
	fma.rn.f32 	%f74, %f72, %f73, %f71;
	ld.shared.f32 	%f75, [%r6+84];
	ld.shared.f32 	%f76, [%r9+2688];
	fma.rn.f32 	%f77, %f75, %f76, %f74;
	ld.shared.f32 	%f78, [%r6+88];
	ld.shared.f32 	%f79, [%r9+2816];
	fma.rn.f32 	%f80, %f78, %f79, %f77;
	ld.shared.f32 	%f81, [%r6+92];
	ld.shared.f32 	%f82, [%r9+2944];
	fma.rn.f32 	%f83, %f81, %f82, %f80;
	ld.shared.f32 	%f84, [%r6+96];
	ld.shared.f32 	%f85, [%r9+3072];
	fma.rn.f32 	%f86, %f84, %f85, %f83;
	ld.shared.f32 	%f87, [%r6+100];
	ld.shared.f32 	%f88, [%r9+3200];
	fma.rn.f32 	%f89, %f87, %f88, %f86;
	ld.shared.f32 	%f90, [%r6+104];
	ld.shared.f32 	%f91, [%r9+3328];
	fma.rn.f32 	%f92, %f90, %f91, %f89;
	ld.shared.f32 	%f93, [%r6+108];
	ld.shared.f32 	%f94, [%r9+3456];
	fma.rn.f32 	%f95, %f93, %f94, %f92;
	ld.shared.f32 	%f96, [%r6+112];
	ld.shared.f32 	%f97, [%r9+3584];
	fma.rn.f32 	%f98, %f96, %f97, %f95;
	ld.shared.f32 	%f99, [%r6+116];
	ld.shared.f32 	%f100, [%r9+3712];
	fma.rn.f32 	%f101, %f99, %f100, %f98;
	ld.shared.f32 	%f102, [%r6+120];
	ld.shared.f32 	%f103, [%r9+3840];
	fma.rn.f32 	%f104, %f102, %f103, %f101;
	ld.shared.f32 	%f105, [%r6+124];
	ld.shared.f32 	%f106, [%r9+3968];
	fma.rn.f32 	%f110, %f105, %f106, %f104;
	bar.sync 	0;
	add.s32 	%r42, %r42, 1;
	setp.ne.s32 	%p8, %r42, 0;
	add.s32 	%r41, %r41, %r12;
	add.s32 	%r40, %r40, 32;
	add.s32 	%r39, %r39, 32;
	add.s32 	%r38, %r38, 32;
	@%p8 bra 	$L__BB0_2;
$L__BB0_7:
	setp.ge.s32 	%p9, %r2, %r24;
	setp.ge.s32 	%p10, %r5, %r26;
	or.pred  	%p11, %p9, %p10;
	@%p11 bra 	$L__BB0_9;
	mad.lo.s32 	%r37, %r26, %r2, %r5;
	cvta.to.global.u64 	%rd10, %rd5;
	mul.wide.s32 	%rd11, %r37, 4;
	add.s64 	%rd12, %rd10, %rd11;
	st.global.f32 	[%rd12], %f110;
$L__BB0_9:
	ret;

}
	// .globl	_Z23matmul_kernel_correctedPKfS0_Pfiii
.visible .entry _Z23matmul_kernel_correctedPKfS0_Pfiii(
	.param .u64 .ptr .align 1 _Z23matmul_kernel_correctedPKfS0_Pfiii_param_0,
	.param .u64 .ptr .align 1 _Z23matmul_kernel_correctedPKfS0_Pfiii_param_1,
	.param .u64 .ptr .align 1 _Z23matmul_kernel_correctedPKfS0_Pfiii_param_2,
	.param .u32 _Z23matmul_kernel_correctedPKfS0_Pfiii_param_3,
	.param .u32 _Z23matmul_kernel_correctedPKfS0_Pfiii_param_4,
	.param .u32 _Z23matmul_kernel_correctedPKfS0_Pfiii_param_5
)
{
	.reg .pred 	%p<12>;
	.reg .b32 	%r<43>;
	.reg .b32 	%f<111>;
	.reg .b64 	%rd<13>;
	// demoted variable
	.shared .align 4 .b8 _ZZ23matmul_kernel_correctedPKfS0_PfiiiE2As[4096];
	// demoted variable
	.shared .align 4 .b8 _ZZ23matmul_kernel_correctedPKfS0_PfiiiE2Bs[4096];
	ld.param.u64 	%rd3, [_Z23matmul_kernel_correctedPKfS0_Pfiii_param_0];
	ld.param.u64 	%rd4, [_Z23matmul_kernel_correctedPKfS0_Pfiii_param_1];
	ld.param.u64 	%rd5, [_Z23matmul_kernel_correctedPKfS0_Pfiii_param_2];
	ld.param.u32 	%r24, [_Z23matmul_kernel_correctedPKfS0_Pfiii_param_3];
	ld.param.u32 	%r25, [_Z23matmul_kernel_correctedPKfS0_Pfiii_param_4];
	ld.param.u32 	%r26, [_Z23matmul_kernel_correctedPKfS0_Pfiii_param_5];
	mov.u32 	%r27, %ctaid.y;
	shl.b32 	%r28, %r27, 5;
	mov.u32 	%r40, %tid.y;
	add.s32 	%r2, %r28, %r40;
	mov.u32 	%r29, %ctaid.x;
	shl.b32 	%r3, %r29, 5;
	mov.u32 	%r38, %tid.x;
	add.s32 	%r5, %r3, %r38;
	setp.lt.s32 	%p1, %r25, 1;
	mov.f32 	%f110, 0f00000000;
	@%p1 bra 	$L__BB1_7;
	add.s32 	%r30, %r25, 31;
	shr.u32 	%r31, %r30, 5;
	shl.b32 	%r32, %r40, 7;
	mov.u32 	%r33, _ZZ23matmul_kernel_correctedPKfS0_PfiiiE2As;
	add.s32 	%r6, %r33, %r32;
	shl.b32 	%r34, %r38, 2;
	add.s32 	%r7, %r6, %r34;
	mov.u32 	%r35, _ZZ23matmul_kernel_correctedPKfS0_PfiiiE2Bs;
	add.s32 	%r9, %r35, %r34;
	add.s32 	%r8, %r9, %r32;
	neg.s32 	%r42, %r31;
	mad.lo.s32 	%r36, %r40, %r26, %r38;
	add.s32 	%r41, %r36, %r3;
	shl.b32 	%r12, %r26, 5;
	mad.lo.s32 	%r39, %r25, %r2, %r38;
	cvta.to.global.u64 	%rd1, %rd3;
	cvta.to.global.u64 	%rd2, %rd4;
	mov.f32 	%f110, 0f00000000;
$L__BB1_2:
	setp.ge.s32 	%p2, %r2, %r24;
	setp.ge.u32 	%p3, %r38, %r25;
	mov.f32 	%f108, 0f00000000;
	or.pred  	%p4, %p2, %p3;
	@%p4 bra 	$L__BB1_4;
	mul.wide.u32 	%rd6, %r39, 4;
	add.s64 	%rd7, %rd1, %rd6;
	ld.global.f32 	%f108, [%rd7];
$L__BB1_4:
	setp.ge.s32 	%p5, %r5, %r26;
	st.shared.f32 	[%r7], %f108;
	setp.ge.u32 	%p6, %r40, %r25;
	mov.f32 	%f109, 0f00000000;
	or.pred  	%p7, %p5, %p6;
	@%p7 bra 	$L__BB1_6;
	mul.wide.u32 	%rd8, %r41, 4;
	add.s64 	%rd9, %rd2, %rd8;
	ld.global.f32 	%f109, [%rd9];
$L__BB1_6:
	st.shared.f32 	[%r8], %f109;
	bar.sync 	0;
	ld.shared.f32 	%f12, [%r6];
	ld.shared.f32 	%f13, [%r9];
	fma.rn.f32 	%f14, %f12, %f13, %f110;
	ld.shared.f32 	%f15, [%r6+4];
	ld.shared.f32 	%f16, [%r9+128];
	fma.rn.f32 	%f17, %f15, %f16, %f14;
	ld.shared.f32 	%f18, [%r6+8];
	ld.shared.f32 	%f19, [%r9+256];
	fma.rn.f32 	%f20, %f18, %f19, %f17;
	ld.shared.f32 	%f21, [%r6+12];
	ld.shared.f32 	%f22, [%r9+384];
	fma.rn.f32 	%f23, %f21, %f22, %f20;
	ld.shared.f32 	%f24, [%r6+16];
	ld.shared.f32 	%f25, [%r9+512];
	fma.rn.f32 	%f26, %f24, %f25, %f23;
	ld.shared.f32 	%f27, [%r6+20];
	ld.shared.f32 	%f28, [%r9+640];
	fma.rn.f32 	%f29, %f27, %f28, %f26;
	ld.shared.f32 	%f30, [%r6+24];
	ld.shared.f32 	%f31, [%r9+768];
	fma.rn.f32 	%f32, %f30, %f31, %f29;
	ld.shared.f32 	%f33, [%r6+28];
	ld.shared.f32 	%f34, [%r9+896];
	fma.rn.f32 	%f35, %f33, %f34, %f32;
	ld.shared.f32 	%f36, [%r6+32];
	ld.shared.f32 	%f37, [%r9+1024];
	fma.rn.f32 	%f38, %f36, %f37, %f35;
	ld.shared.f32 	%f39, [%r6+36];
	ld.shared.f32 	%f40, [%r9+1152];
	fma.rn.f32 	%f41, %f39, %f40, %f38;
	ld.shared.f32 	%f42, [%r6+40];
	ld.shared.f32 	%f43, [%r9+1280];
	fma.rn.f32 	%f44, %f42, %f43, %f41;
	ld.shared.f32 	%f45, [%r6+44];
	ld.shared.f32 	%f46, [%r9+1408];
	fma.rn.f32 	%f47, %f45, %f46, %f44;
	ld.shared.f32 	%f48, [%r6+48];
	ld.shared.f32 	%f49, [%r9+1536];
	fma.rn.f32 	%f50, %f48, %f49, %f47;
	ld.shared.f32 	%f51, [%r6+52];
	ld.shared.f32 	%f52, [%r9+1664];
	fma.rn.f32 	%f53, %f51, %f52, %f50;
	ld.shared.f32 	%f54, [%r6+56];
	ld.shared.f32 	%f55, [%r9+1792];
	fma.rn.f32 	%f56, %f54, %f55, %f53;
	ld.shared.f32 	%f57, [%r6+60];
	ld.shared.f32 	%f58, [%r9+1920];
	fma.rn.f32 	%f59, %f57, %f58, %f56;
	ld.shared.f32 	%f60, [%r6+64];
	ld.shared.f32 	%f61, [%r9+2048];
	fma.rn.f32 	%f62, %f60, %f61, %f59;
	ld.shared.f32 	%f63, [%r6+68];
	ld.shared.f32 	%f64, [%r9+2176];
	fma.rn.f32 	%f65, %f63, %f64, %f62;
	ld.shared.f32 	%f66, [%r6+72];
	ld.shared.f32 	%f67, [%r9+2304];
	fma.rn.f32 	%f68, %f66, %f67, %f65;
	ld.shared.f32 	%f69, [%r6+76];
	ld.shared.f32 	%f70, [%r9+2432];
	fma.rn.f32 	%f71, %f69, %f70, %f68;
	ld.shared.f32 	%f72, [%r6+80];
	ld.shared.f32 	%f73, [%r9+2560];
	fma.rn.f32 	%f74, %f72, %f73, %f71;
	ld.shared.f32 	%f75, [%r6+84];
	ld.shared.f32 	%f76, [%r9+2688];
	fma.rn.f32 	%f77, %f75, %f76, %f74;
	ld.shared.f32 	%f78, [%r6+88];
	ld.shared.f32 	%f79, [%r9+2816];
	fma.rn.f32 	%f80, %f78, %f79, %f77;
	ld.shared.f32 	%f81, [%r6+92];
	ld.shared.f32 	%f82, [%r9+2944];
	fma.rn.f32 	%f83, %f81, %f82, %f80;
	ld.shared.f32 	%f84, [%r6+96];
	ld.shared.f32 	%f85, [%r9+3072];
	fma.rn.f32 	%f86, %f84, %f85, %f83;
	ld.shared.f32 	%f87, [%r6+100];
	ld.shared.f32 	%f88, [%r9+3200];
	fma.rn.f32 	%f89, %f87, %f88, %f86;
	ld.shared.f32 	%f90, [%r6+104];
	ld.shared.f32 	%f91, [%r9+3328];
	fma.rn.f32 	%f92, %f90, %f91, %f89;
	ld.shared.f32 	%f93, [%r6+108];
	ld.shared.f32 	%f94, [%r9+3456];
	fma.rn.f32 	%f95, %f93, %f94, %f92;
	ld.shared.f32 	%f96, [%r6+112];
	ld.shared.f32 	%f97, [%r9+3584];
	fma.rn.f32 	%f98, %f96, %f97, %f95;
	ld.shared.f32 	%f99, [%r6+116];
	ld.shared.f32 	%f100, [%r9+3712];
	fma.rn.f32 	%f101, %f99, %f100, %f98;
	ld.shared.f32 	%f102, [%r6+120];
	ld.shared.f32 	%f103, [%r9+3840];
	fma.rn.f32 	%f104, %f102, %f103, %f101;
	ld.shared.f32 	%f105, [%r6+124];
	ld.shared.f32 	%f106, [%r9+3968];
	fma.rn.f32 	%f110, %f105, %f106, %f104;
	bar.sync 	0;
	add.s32 	%r42, %r42, 1;
	setp.ne.s32 	%p8, %r42, 0;
	add.s32 	%r41, %r41, %r12;
	add.s32 	%r40, %r40, 32;
	add.s32 	%r39, %r39, 32;
	add.s32 	%r38, %r38, 32;
	@%p8 bra 	$L__BB1_2;
$L__BB1_7:
	setp.ge.s32 	%p9, %r2, %r24;
	setp.ge.s32 	%p10, %r5, %r26;
	or.pred  	%p11, %p9, %p10;
	@%p11 bra 	$L__BB1_9;
	mad.lo.s32 	%r37, %r26, %r2, %r5;
	cvta.to.global.u64 	%rd10, %rd5;
	mul.wide.s32 	%rd11, %r37, 4;
	add.s64 	%rd12, %rd10, %rd11;
	st.global.f32 	[%rd12], %f110;
$L__BB1_9:
	ret;

}


// ===== COMPILED SASS (sm_100) =====

	.target	sm_100

	.elftype	@"ET_EXEC"


//--------------------- .note.nv.tkinfo           --------------------------
	.section	.note.nv.tkinfo,"",@"SHT_NOTE"
	.sectionflags	@"SHF_NOTE_NV_TKINFO"
	.tkinfo
        /*0018*/ 	.word	0x00000002
        /*0030*/ 	.string	""
        /*0030*/ 	.string	"ptxas"
        /*0030*/ 	.string	"Cuda compilation tools, release 13.0, V13.0.88"
        /*0030*/ 	.string	"Build cuda_13.0.r13.0/compiler.36424714_0"
        /*0030*/ 	.string	"-arch sm_100 -m 64 "



//--------------------- .note.nv.cuinfo           --------------------------
	.section	.note.nv.cuinfo,"",@"SHT_NOTE"
	.sectionflags	@"SHF_NOTE_NV_CUINFO"
        /*0018*/ 	.short	0x0002
        /*001a*/ 	.short	0x0064
        /*001c*/ 	.short	0x0082
	.zero		2


//--------------------- .nv.info                  --------------------------
	.section	.nv.info,"",@"SHT_CUDA_INFO"
	.align	4


	//----- nvinfo : EIATTR_REGCOUNT
	.align		4
        /*0000*/ 	.byte	0x04, 0x2f
        /*0002*/ 	.short	(.L_1 - .L_0)
	.align		4
.L_0:
        /*0004*/ 	.word	index@(_Z22matmul_kernel_originalPKfS0_Pfiii)
        /*0008*/ 	.word	0x00000020


	//----- nvinfo : EIATTR_FRAME_SIZE
	.align		4
.L_1:
        /*000c*/ 	.byte	0x04, 0x11
        /*000e*/ 	.short	(.L_3 - .L_2)
	.align		4
.L_2:
        /*0010*/ 	.word	index@(_Z22matmul_kernel_originalPKfS0_Pfiii)
        /*0014*/ 	.word	0x00000000


	//----- nvinfo : EIATTR_REGCOUNT
	.align		4
.L_3:
        /*0018*/ 	.byte	0x04, 0x2f
        /*001a*/ 	.short	(.L_5 - .L_4)
	.align		4
.L_4:
        /*001c*/ 	.word	index@(_Z23matmul_kernel_correctedPKfS0_Pfiii)
        /*0020*/ 	.word	0x00000020


	//----- nvinfo : EIATTR_FRAME_SIZE
	.align		4
.L_5:
        /*0024*/ 	.byte	0x04, 0x11
        /*0026*/ 	.short	(.L_7 - .L_6)
	.align		4
.L_6:
        /*0028*/ 	.word	index@(_Z23matmul_kernel_correctedPKfS0_Pfiii)
        /*002c*/ 	.word	0x00000000


	//----- nvinfo : EIATTR_MIN_STACK_SIZE
	.align		4
.L_7:
        /*0030*/ 	.byte	0x04, 0x12
        /*0032*/ 	.short	(.L_9 - .L_8)
	.align		4
.L_8:
        /*0034*/ 	.word	index@(_Z23matmul_kernel_correctedPKfS0_Pfiii)
        /*0038*/ 	.word	0x00000000


	//----- nvinfo : EIATTR_MIN_STACK_SIZE
	.align		4
.L_9:
        /*003c*/ 	.byte	0x04, 0x12
        /*003e*/ 	.short	(.L_11 - .L_10)
	.align		4
.L_10:
        /*0040*/ 	.word	index@(_Z22matmul_kernel_originalPKfS0_Pfiii)
        /*0044*/ 	.word	0x00000000
.L_11:


//--------------------- .nv.compat                --------------------------
	.section	.nv.compat,"",@"SHT_CUDA_COMPAT_INFO"
	.align	4
        /*0000*/ 	.byte	0x02, 0x09, 0x00, 0x00, 0x02, 0x02, 0x01, 0x00, 0x02, 0x05, 0x05, 0x00, 0x03, 0x07, 0x01, 0x01
        /*0010*/ 	.byte	0x02, 0x03, 0x00, 0x00, 0x02, 0x06, 0x01, 0x00, 0x04, 0x0b, 0x08, 0x00, 0x09, 0x00, 0x00, 0x00
        /*0020*/ 	.byte	0x00, 0x00, 0x00, 0x00


//--------------------- .nv.info._Z23matmul_kernel_correctedPKfS0_Pfiii --------------------------
	.section	.nv.info._Z23matmul_kernel_correctedPKfS0_Pfiii,"",@"SHT_CUDA_INFO"
	.sectionflags	@""
	.align	4


	//----- nvinfo : EIATTR_CUDA_API_VERSION
	.align		4
        /*0000*/ 	.byte	0x04, 0x37
        /*0002*/ 	.short	(.L_13 - .L_12)
.L_12:
        /*0004*/ 	.word	0x00000082


	//----- nvinfo : EIATTR_KPARAM_INFO
	.align		4
.L_13:
        /*0008*/ 	.byte	0x04, 0x17
        /*000a*/ 	.short	(.L_15 - .L_14)
.L_14:
        /*000c*/ 	.word	0x00000000
        /*0010*/ 	.short	0x0005
        /*0012*/ 	.short	0x0020
        /*0014*/ 	.byte	0x00, 0xf0, 0x11, 0x00


	//----- nvinfo : EIATTR_KPARAM_INFO
	.align		4
.L_15:
        /*0018*/ 	.byte	0x04, 0x17
        /*001a*/ 	.short	(.L_17 - .L_16)
.L_16:
        /*001c*/ 	.word	0x00000000
        /*0020*/ 	.short	0x0004
        /*0022*/ 	.short	0x001c
        /*0024*/ 	.byte	0x00, 0xf0, 0x11, 0x00


	//----- nvinfo : EIATTR_KPARAM_INFO
	.align		4
.L_17:
        /*0028*/ 	.byte	0x04, 0x17
        /*002a*/ 	.short	(.L_19 - .L_18)
.L_18:
        /*002c*/ 	.word	0x00000000
        /*0030*/ 	.short	0x0003
        /*0032*/ 	.short	0x0018
        /*0034*/ 	.byte	0x00, 0xf0, 0x11, 0x00


	//----- nvinfo : EIATTR_KPARAM_INFO
	.align		4
.L_19:
        /*0038*/ 	.byte	0x04, 0x17
        /*003a*/ 	.short	(.L_21 - .L_20)
.L_20:
        /*003c*/ 	.word	0x00000000
        /*0040*/ 	.short	0x0002
        /*0042*/ 	.short	0x0010
        /*0044*/ 	.byte	0x00, 0xf5, 0x21, 0x00


	//----- nvinfo : EIATTR_KPARAM_INFO
	.align		4
.L_21:
        /*0048*/ 	.byte	0x04, 0x17
        /*004a*/ 	.short	(.L_23 - .L_22)
.L_22:
        /*004c*/ 	.word	0x00000000
        /*0050*/ 	.short	0x0001
        /*0052*/ 	.short	0x0008
        /*0054*/ 	.byte	0x00, 0xf5, 0x21, 0x00


	//----- nvinfo : EIATTR_KPARAM_INFO
	.align		4
.L_23:
        /*0058*/ 	.byte	0x04, 0x17
        /*005a*/ 	.short	(.L_25 - .L_24)
.L_24:
        /*005c*/ 	.word	0x00000000
        /*0060*/ 	.short	0x0000
        /*0062*/ 	.short	0x0000
        /*0064*/ 	.byte	0x00, 0xf5, 0x21, 0x00


	//----- nvinfo : EIATTR_SPARSE_MMA_MASK
	.align		4
.L_25:
        /*0068*/ 	.byte	0x03, 0x50
        /*006a*/ 	.short	0x0000


	//----- nvinfo : EIATTR_MAXREG_COUNT
	.align		4
        /*006c*/ 	.byte	0x03, 0x1b
        /*006e*/ 	.short	0x00ff


	//----- nvinfo : EIATTR_NUM_BARRIERS
	.align		4
        /*0070*/ 	.byte	0x02, 0x4c
        /*0072*/ 	.byte	0x01
	.zero		1


	//----- nvinfo : EIATTR_MERCURY_ISA_VERSION
	.align		4
        /*0074*/ 	.byte	0x03, 0x5f
        /*0076*/ 	.short	0x0101


	//----- nvinfo : EIATTR_VRC_CTA_INIT_COUNT
	.align		4
        /*0078*/ 	.byte	0x02, 0x4a
	.zero		1
	.zero		1


	//----- nvinfo : EIATTR_EXIT_INSTR_OFFSETS
	.align		4
        /*007c*/ 	.byte	0x04, 0x1c
        /*007e*/ 	.short	(.L_27 - .L_26)


	//   ....[0]....
.L_26:
        /*0080*/ 	.word	0x00000820


	//   ....[1]....
        /*0084*/ 	.word	0x00000870


	//----- nvinfo : EIATTR_CBANK_PARAM_SIZE
	.align		4
.L_27:
        /*0088*/ 	.byte	0x03, 0x19
        /*008a*/ 	.short	0x0024


	//----- nvinfo : EIATTR_PARAM_CBANK
	.align		4
        /*008c*/ 	.byte	0x04, 0x0a
        /*008e*/ 	.short	(.L_29 - .L_28)
	.align		4
.L_28:
        /*0090*/ 	.word	index@(.nv.constant0._Z23matmul_kernel_correctedPKfS0_Pfiii)
        /*0094*/ 	.short	0x0380
        /*0096*/ 	.short	0x0024


	//----- nvinfo : EIATTR_SW_WAR
	.align		4
.L_29:
        /*0098*/ 	.byte	0x04, 0x36
        /*009a*/ 	.short	(.L_31 - .L_30)
.L_30:
        /*009c*/ 	.word	0x00000008
.L_31:


//--------------------- .nv.info._Z22matmul_kernel_originalPKfS0_Pfiii --------------------------
	.section	.nv.info._Z22matmul_kernel_originalPKfS0_Pfiii,"",@"SHT_CUDA_INFO"
	.sectionflags	@""
	.align	4


	//----- nvinfo : EIATTR_CUDA_API_VERSION
	.align		4
        /*0000*/ 	.byte	0x04, 0x37
        /*0002*/ 	.short	(.L_33 - .L_32)
.L_32:
        /*0004*/ 	.word	0x00000082


	//----- nvinfo : EIATTR_KPARAM_INFO
	.align		4
.L_33:
        /*0008*/ 	.byte	0x04, 0x17
        /*000a*/ 	.short	(.L_35 - .L_34)
.L_34:
        /*000c*/ 	.word	0x00000000
        /*0010*/ 	.short	0x0005
        /*0012*/ 	.short	0x0020
        /*0014*/ 	.byte	0x00, 0xf0, 0x11, 0x00


	//----- nvinfo : EIATTR_KPARAM_INFO
	.align		4
.L_35:
        /*0018*/ 	.byte	0x04, 0x17
        /*001a*/ 	.short	(.L_37 - .L_36)
.L_36:
        /*001c*/ 	.word	0x00000000
        /*0020*/ 	.short	0x0004
        /*0022*/ 	.short	0x001c
        /*0024*/ 	.byte	0x00, 0xf0, 0x11, 0x00


	//----- nvinfo : EIATTR_KPARAM_INFO
	.align		4
.L_37:
        /*0028*/ 	.byte	0x04, 0x17
        /*002a*/ 	.short	(.L_39 - .L_38)
.L_38:
        /*002c*/ 	.word	0x00000000
        /*0030*/ 	.short	0x0003
        /*0032*/ 	.short	0x0018
        /*0034*/ 	.byte	0x00, 0xf0, 0x11, 0x00


	//----- nvinfo : EIATTR_KPARAM_INFO
	.align		4
.L_39:
        /*0038*/ 	.byte	0x04, 0x17
        /*003a*/ 	.short	(.L_41 - .L_40)
.L_40:
        /*003c*/ 	.word	0x00000000
        /*0040*/ 	.short	0x0002
        /*0042*/ 	.short	0x0010
        /*0044*/ 	.byte	0x00, 0xf5, 0x21, 0x00


	//----- nvinfo : EIATTR_KPARAM_INFO
	.align		4
.L_41:
        /*0048*/ 	.byte	0x04, 0x17
        /*004a*/ 	.short	(.L_43 - .L_42)
.L_42:
        /*004c*/ 	.word	0x00000000
        /*0050*/ 	.short	0x0001
        /*0052*/ 	.short	0x0008
        /*0054*/ 	.byte	0x00, 0xf5, 0x21, 0x00


	//----- nvinfo : EIATTR_KPARAM_INFO
	.align		4
.L_43:
        /*0058*/ 	.byte	0x04, 0x17
        /*005a*/ 	.short	(.L_45 - .L_44)
.L_44:
        /*005c*/ 	.word	0x00000000
        /*0060*/ 	.short	0x0000
        /*0062*/ 	.short	0x0000
        /*0064*/ 	.byte	0x00, 0xf5, 0x21, 0x00


	//----- nvinfo : EIATTR_SPARSE_MMA_MASK
	.align		4
.L_45:
        /*0068*/ 	.byte	0x03, 0x50
        /*006a*/ 	.short	0x0000


	//----- nvinfo : EIATTR_MAXREG_COUNT
	.align		4
        /*006c*/ 	.byte	0x03, 0x1b
        /*006e*/ 	.short	0x00ff


	//----- nvinfo : EIATTR_NUM_BARRIERS
	.align		4
        /*0070*/ 	.byte	0x02, 0x4c
        /*0072*/ 	.byte	0x01
	.zero		1


	//----- nvinfo : EIATTR_MERCURY_ISA_VERSION
	.align		4
        /*0074*/ 	.byte	0x03, 0x5f
        /*0076*/ 	.short	0x0101


	//----- nvinfo : EIATTR_VRC_CTA_INIT_COUNT
	.align		4
        /*0078*/ 	.byte	0x02, 0x4a
	.zero		1
	.zero		1


	//----- nvinfo : EIATTR_EXIT_INSTR_OFFSETS
	.align		4
        /*007c*/ 	.byte	0x04, 0x1c
        /*007e*/ 	.short	(.L_47 - .L_46)


	//   ....[0]....
.L_46:
        /*0080*/ 	.word	0x00000820


	//   ....[1]....
        /*0084*/ 	.word	0x00000870


	//----- nvinfo : EIATTR_CBANK_PARAM_SIZE
	.align		4
.L_47:
        /*0088*/ 	.byte	0x03, 0x19
        /*008a*/ 	.short	0x0024


	//----- nvinfo : EIATTR_PARAM_CBANK
	.align		4
        /*008c*/ 	.byte	0x04, 0x0a
        /*008e*/ 	.short	(.L_49 - .L_48)
	.align		4
.L_48:
        /*0090*/ 	.word	index@(.nv.constant0._Z22matmul_kernel_originalPKfS0_Pfiii)
        /*0094*/ 	.short	0x0380
        /*0096*/ 	.short	0x0024


	//----- nvinfo : EIATTR_SW_WAR
	.align		4
.L_49:
        /*0098*/ 	.byte	0x04, 0x36
        /*009a*/ 	.short	(.L_51 - .L_50)
.L_50:
        /*009c*/ 	.word	0x00000008
.L_51:


//--------------------- .nv.callgraph             --------------------------
	.section	.nv.callgraph,"",@"SHT_CUDA_CALLGRAPH"
	.align	4
	.sectionentsize	8
	.align		4
        /*0000*/ 	.word	0x00000000
	.align		4
        /*0004*/ 	.word	0xffffffff
	.align		4
        /*0008*/ 	.word	0x00000000
	.align		4
        /*000c*/ 	.word	0xfffffffe
	.align		4
        /*0010*/ 	.word	0x00000000
	.align		4
        /*0014*/ 	.word	0xfffffffd
	.align		4
        /*0018*/ 	.word	0x00000000
	.align		4
        /*001c*/ 	.word	0xfffffffc


//--------------------- .text._Z23matmul_kernel_correctedPKfS0_Pfiii --------------------------
	.section	.text._Z23matmul_kernel_correctedPKfS0_Pfiii,"ax",@progbits
	.align	128
        .global         _Z23matmul_kernel_correctedPKfS0_Pfiii
        .type           _Z23matmul_kernel_correctedPKfS0_Pfiii,@function
        .size           _Z23matmul_kernel_correctedPKfS0_Pfiii,(.L_x_6 - _Z23matmul_kernel_correctedPKfS0_Pfiii)
        .other          _Z23matmul_kernel_correctedPKfS0_Pfiii,@"STO_CUDA_ENTRY STV_DEFAULT"
_Z23matmul_kernel_correctedPKfS0_Pfiii:
.text._Z23matmul_kernel_correctedPKfS0_Pfiii:
[----:B------:R-:W-:Y:S01]  /*0000*/  LDC R1, c[0x0][0x37c] ;  /* 0x0000df00ff017b82 */ /* 0x000fe20000000800 */
[----:B------:R-:W0:Y:S01]  /*0010*/  S2R R18, SR_CTAID.Y ;  /* 0x0000000000127919 */ /* 0x000e220000002600 */
[----:B------:R-:W1:Y:S01]  /*0020*/  LDCU UR10, c[0x0][0x39c] ;  /* 0x00007380ff0a77ac */ /* 0x000e620008000800 */
[----:B------:R-:W-:Y:S01]  /*0030*/  HFMA2 R21, -RZ, RZ, 0, 0 ;  /* 0x00000000ff157431 */ /* 0x000fe200000001ff */
[----:B------:R-:W0:Y:S01]  /*0040*/  S2R R17, SR_TID.Y ;  /* 0x0000000000117919 */ /* 0x000e220000002200 */
[----:B------:R-:W2:Y:S01]  /*0050*/  LDCU UR14, c[0x0][0x3a0] ;  /* 0x00007400ff0e77ac */ /* 0x000ea20008000800 */
[----:B------:R-:W3:Y:S01]  /*0060*/  S2R R2, SR_CTAID.X ;  /* 0x0000000000027919 */ /* 0x000ee20000002500 */
[----:B------:R-:W4:Y:S01]  /*0070*/  LDCU.64 UR8, c[0x0][0x358] ;  /* 0x00006b00ff0877ac */ /* 0x000f220008000a00 */
[----:B------:R-:W3:Y:S01]  /*0080*/  S2R R16, SR_TID.X ;  /* 0x0000000000107919 */ /* 0x000ee20000002100 */
[----:B-1----:R-:W-:Y:S01]  /*0090*/  UISETP.GE.AND UP0, UPT, UR10, 0x1, UPT ;  /* 0x000000010a00788c */ /* 0x002fe2000bf06270 */
[----:B0-----:R-:W-:-:S02]  /*00a0*/  LEA R18, R18, R17, 0x5 ;  /* 0x0000001112127211 */ /* 0x001fc400078e28ff */
[----:B---3--:R-:W-:-:S06]  /*00b0*/  LEA R19, R2, R16, 0x5 ;  /* 0x0000001002137211 */ /* 0x008fcc00078e28ff */
[----:B--2-4-:R-:W-:Y:S05]  /*00c0*/  BRA.U !UP0, `(.L_x_0) ;  /* 0x0000000508c87547 */ /* 0x014fea000b800000 */
[----:B------:R-:W0:Y:S01]  /*00d0*/  S2UR UR7, SR_CgaCtaId ;  /* 0x00000000000779c3 */ /* 0x000e220000008800 */
[----:B------:R-:W1:Y:S01]  /*00e0*/  LDCU UR11, c[0x0][0x3a0] ;  /* 0x00007400ff0b77ac */ /* 0x000e620008000800 */
[----:B------:R-:W-:Y:S01]  /*00f0*/  MOV R21, RZ ;  /* 0x000000ff00157202 */ /* 0x000fe20000000f00 */
[----:B------:R-:W-:Y:S01]  /*0100*/  IMAD R6, R18, UR10, R16 ;  /* 0x0000000a12067c24 */ /* 0x000fe2000f8e0210 */
[----:B------:R-:W-:Y:S01]  /*0110*/  UMOV UR5, 0x400 ;  /* 0x0000040000057882 */ /* 0x000fe20000000000 */
[----:B------:R-:W-:-:S03]  /*0120*/  UIADD3 UR4, UPT, UPT, UR10, 0x1f, URZ ;  /* 0x0000001f0a047890 */ /* 0x000fc6000fffe0ff */
[----:B------:R-:W2:Y:S01]  /*0130*/  LDC R0, c[0x0][0x3a0] ;  /* 0x0000e800ff007b82 */ /* 0x000ea20000000800 */
[----:B------:R-:W-:Y:S02]  /*0140*/  UIADD3 UR6, UPT, UPT, UR5, 0x1000, URZ ;  /* 0x0000100005067890 */ /* 0x000fe4000fffe0ff */
[----:B------:R-:W-:Y:S01]  /*0150*/  USHF.R.U32.HI UR4, URZ, 0x5, UR4 ;  /* 0x00000005ff047899 */ /* 0x000fe20008011604 */
[----:B------:R-:W3:Y:S03]  /*0160*/  LDCU.64 UR12, c[0x0][0x398] ;  /* 0x00007300ff0c77ac */ /* 0x000ee60008000a00 */
[----:B------:R-:W-:Y:S01]  /*0170*/  UIADD3 UR4, UPT, UPT, -UR4, URZ, URZ ;  /* 0x000000ff04047290 */ /* 0x000fe2000fffe1ff */
[----:B-1----:R-:W-:Y:S01]  /*0180*/  IMAD R7, R17, UR11, R16 ;  /* 0x0000000b11077c24 */ /* 0x002fe2000f8e0210 */
[----:B0-----:R-:W-:-:S04]  /*0190*/  ULEA UR5, UR7, UR5, 0x18 ;  /* 0x0000000507057291 */ /* 0x001fc8000f8ec0ff */
[----:B------:R-:W-:Y:S01]  /*01a0*/  LEA R7, R2, R7, 0x5 ;  /* 0x0000000702077211 */ /* 0x000fe200078e28ff */
[----:B------:R-:W-:Y:S01]  /*01b0*/  ULEA UR6, UR7, UR6, 0x18 ;  /* 0x0000000607067291 */ /* 0x000fe2000f8ec0ff */
[----:B------:R-:W-:-:S05]  /*01c0*/  LEA R5, R17, UR5, 0x7 ;  /* 0x0000000511057c11 */ /* 0x000fca000f8e38ff */
[C---:B------:R-:W-:Y:S02]  /*01d0*/  LEA R3, R16.reuse, UR6, 0x2 ;  /* 0x0000000610037c11 */ /* 0x040fe4000f8e10ff */
[----:B------:R-:W-:Y:S02]  /*01e0*/  LEA R4, R16, R5, 0x2 ;  /* 0x0000000510047211 */ /* 0x000fe400078e10ff */
[----:B---3--:R-:W-:-:S07]  /*01f0*/  LEA R2, R17, R3, 0x7 ;  /* 0x0000000311027211 */ /* 0x008fce00078e38ff */
.L_x_1:
[----:B------:R-:W-:Y:S01]  /*0200*/  ISETP.GE.U32.AND P1, PT, R16, UR13, PT ;  /* 0x0000000d10007c0c */ /* 0x000fe2000bf26070 */
[----:B------:R-:W-:Y:S01]  /*0210*/  HFMA2 R24, -RZ, RZ, 0, 0 ;  /* 0x00000000ff187431 */ /* 0x000fe200000001ff */
[----:B------:R-:W-:Y:S02]  /*0220*/  ISETP.GE.U32.AND P0, PT, R17, UR13, PT ;  /* 0x0000000d11007c0c */ /* 0x000fe4000bf06070 */
[----:B------:R-:W-:Y:S02]  /*0230*/  ISETP.GE.OR P1, PT, R18, UR12, P1 ;  /* 0x0000000c12007c0c */ /* 0x000fe40008f26670 */
[----:B--2---:R-:W-:Y:S02]  /*0240*/  ISETP.GE.OR P0, PT, R19, R0, P0 ;  /* 0x000000001300720c */ /* 0x004fe40000706670 */
[----:B------:R-:W-:-:S09]  /*0250*/  MOV R29, RZ ;  /* 0x000000ff001d7202 */ /* 0x000fd20000000f00 */
[----:B------:R-:W0:Y:S08]  /*0260*/  @!P1 LDC.64 R10, c[0x0][0x380] ;  /* 0x0000e000ff0a9b82 */ /* 0x000e300000000a00 */
[----:B------:R-:W1:Y:S01]  /*0270*/  @!P0 LDC.64 R8, c[0x0][0x388] ;  /* 0x0000e200ff088b82 */ /* 0x000e620000000a00 */
[----:B0-----:R-:W-:-:S05]  /*0280*/  @!P1 IMAD.WIDE.U32 R10, R6, 0x4, R10 ;  /* 0x00000004060a9825 */ /* 0x001fca00078e000a */
[----:B------:R-:W2:Y:S01]  /*0290*/  @!P1 LDG.E R29, desc[UR8][R10.64] ;  /* 0x000000080a1d9981 */ /* 0x000ea2000c1e1900 */
[----:B-1----:R-:W-:-:S05]  /*02a0*/  @!P0 IMAD.WIDE.U32 R22, R7, 0x4, R8 ;  /* 0x0000000407168825 */ /* 0x002fca00078e0008 */
[----:B------:R-:W3:Y:S01]  /*02b0*/  @!P0 LDG.E R24, desc[UR8][R22.64] ;  /* 0x0000000816188981 */ /* 0x000ee2000c1e1900 */
[----:B------:R-:W-:-:S04]  /*02c0*/  UIADD3 UR4, UPT, UPT, UR4, 0x1, URZ ;  /* 0x0000000104047890 */ /* 0x000fc8000fffe0ff */
[----:B------:R-:W-:Y:S01]  /*02d0*/  UISETP.NE.AND UP0, UPT, UR4, URZ, UPT ;  /* 0x000000ff0400728c */ /* 0x000fe2000bf05270 */
[----:B------:R-:W-:Y:S01]  /*02e0*/  IADD3 R17, PT, PT, R17, 0x20, RZ ;  /* 0x0000002011117810 */ /* 0x000fe20007ffe0ff */
[----:B--2---:R-:W-:Y:S04]  /*02f0*/  STS [R4], R29 ;  /* 0x0000001d04007388 */ /* 0x004fe80000000800 */
[----:B---3--:R-:W-:Y:S01]  /*0300*/  STS [R2], R24 ;  /* 0x0000001802007388 */ /* 0x008fe20000000800 */
[----:B------:R-:W-:Y:S06]  /*0310*/  BAR.SYNC.DEFER_BLOCKING 0x0 ;  /* 0x0000000000007b1d */ /* 0x000fec0000010000 */
[----:B------:R-:W-:Y:S04]  /*0320*/  LDS R28, [R3] ;  /* 0x00000000031c7984 */ /* 0x000fe80000000800 */
[----:B------:R-:W0:Y:S04]  /*0330*/  LDS.128 R12, [R5] ;  /* 0x00000000050c7984 */ /* 0x000e280000000c00 */
[----:B------:R-:W1:Y:S04]  /*0340*/  LDS R23, [R3+0x80] ;  /* 0x0000800003177984 */ /* 0x000e680000000800 */
[----:B------:R-:W2:Y:S04]  /*0350*/  LDS R27, [R3+0x100] ;  /* 0x00010000031b7984 */ /* 0x000ea80000000800 */
[----:B------:R-:W3:Y:S04]  /*0360*/  LDS R26, [R3+0x180] ;  /* 0x00018000031a7984 */ /* 0x000ee80000000800 */
[----:B------:R-:W-:Y:S04]  /*0370*/  LDS R25, [R3+0x200] ;  /* 0x0002000003197984 */ /* 0x000fe80000000800 */
[----:B------:R-:W4:Y:S04]  /*0380*/  LDS.128 R8, [R5+0x10] ;  /* 0x0000100005087984 */ /* 0x000f280000000c00 */
[----:B------:R-:W5:Y:S04]  /*0390*/  LDS R20, [R3+0x280] ;  /* 0x0002800003147984 */ /* 0x000f680000000800 */
[----:B------:R-:W-:Y:S04]  /*03a0*/  LDS R24, [R3+0x380] ;  /* 0x0003800003187984 */ /* 0x000fe80000000800 */
[----:B------:R-:W-:Y:S01]  /*03b0*/  LDS R22, [R3+0x480] ;  /* 0x0004800003167984 */ /* 0x000fe20000000800 */
[----:B0-----:R-:W-:-:S03]  /*03c0*/  FFMA R12, R12, R28, R21 ;  /* 0x0000001c0c0c7223 */ /* 0x001fc60000000015 */
[----:B------:R-:W0:Y:S01]  /*03d0*/  LDS R21, [R3+0x300] ;  /* 0x0003000003157984 */ /* 0x000e220000000800 */
[----:B-1----:R-:W-:-:S03]  /*03e0*/  FFMA R12, R23, R13, R12 ;  /* 0x0000000d170c7223 */ /* 0x002fc6000000000c */
[----:B------:R-:W-:Y:S01]  /*03f0*/  LDS R23, [R3+0x400] ;  /* 0x0004000003177984 */ /* 0x000fe20000000800 */
[----:B--2---:R-:W-:-:S04]  /*0400*/  FFMA R27, R27, R14, R12 ;  /* 0x0000000e1b1b7223 */ /* 0x004fc8000000000c */
[----:B---3--:R-:W-:Y:S02]  /*0410*/  FFMA R27, R26, R15, R27 ;  /* 0x0000000f1a1b7223 */ /* 0x008fe4000000001b */
[----:B------:R-:W1:Y:S04]  /*0420*/  LDS.128 R12, [R5+0x20] ;  /* 0x00002000050c7984 */ /* 0x000e680000000c00 */
[----:B------:R-:W-:Y:S01]  /*0430*/  LDS R26, [R3+0x580] ;  /* 0x00058000031a7984 */ /* 0x000fe20000000800 */
[----:B----4-:R-:W-:-:S03]  /*0440*/  FFMA R27, R8, R25, R27 ;  /* 0x00000019081b7223 */ /* 0x010fc6000000001b */
[----:B------:R-:W2:Y:S01]  /*0450*/  LDS R25, [R3+0x500] ;  /* 0x0005000003197984 */ /* 0x000ea20000000800 */
[----:B-----5:R-:W-:-:S04]  /*0460*/  FFMA R20, R20, R9, R27 ;  /* 0x0000000914147223 */ /* 0x020fc8000000001b */
[----:B0-----:R-:W-:Y:S02]  /*0470*/  FFMA R21, R21, R10, R20 ;  /* 0x0000000a15157223 */ /* 0x001fe40000000014 */
[----:B------:R-:W-:Y:S02]  /*0480*/  LDS R20, [R3+0x680] ;  /* 0x0006800003147984 */ /* 0x000fe40000000800 */
[----:B------:R-:W-:Y:S02]  /*0490*/  FFMA R27, R24, R11, R21 ;  /* 0x0000000b181b7223 */ /* 0x000fe40000000015 */
[----:B------:R-:W-:Y:S04]  /*04a0*/  LDS R21, [R3+0x600] ;  /* 0x0006000003157984 */ /* 0x000fe80000000800 */
[----:B------:R-:W0:Y:S01]  /*04b0*/  LDS.128 R8, [R5+0x30] ;  /* 0x0000300005087984 */ /* 0x000e220000000c00 */
[----:B-1----:R-:W-:-:S03]  /*04c0*/  FFMA R27, R12, R23, R27 ;  /* 0x000000170c1b7223 */ /* 0x002fc6000000001b */
[----:B------:R-:W1:Y:S01]  /*04d0*/  LDS R23, [R3+0x700] ;  /* 0x0007000003177984 */ /* 0x000e620000000800 */
[----:B------:R-:W-:-:S03]  /*04e0*/  FFMA R22, R22, R13, R27 ;  /* 0x0000000d16167223 */ /* 0x000fc6000000001b */
[----:B------:R-:W3:Y:S01]  /*04f0*/  LDS R24, [R3+0x780] ;  /* 0x0007800003187984 */ /* 0x000ee20000000800 */
[----:B--2---:R-:W-:-:S03]  /*0500*/  FFMA R25, R25, R14, R22 ;  /* 0x0000000e19197223 */ /* 0x004fc60000000016 */
[----:B------:R-:W-:Y:S01]  /*0510*/  LDS R22, [R3+0x880] ;  /* 0x0008800003167984 */ /* 0x000fe20000000800 */
[----:B------:R-:W-:-:S03]  /*0520*/  FFMA R27, R26, R15, R25 ;  /* 0x0000000f1a1b7223 */ /* 0x000fc60000000019 */
[----:B------:R-:W-:Y:S04]  /*0530*/  LDS R25, [R3+0x800] ;  /* 0x0008000003197984 */ /* 0x000fe80000000800 */
[----:B------:R-:W2:Y:S04]  /*0540*/  LDS.128 R12, [R5+0x40] ;  /* 0x00004000050c7984 */ /* 0x000ea80000000c00 */
[----:B------:R-:W-:Y:S01]  /*0550*/  LDS R26, [R3+0x980] ;  /* 0x00098000031a7984 */ /* 0x000fe20000000800 */
[----:B0-----:R-:W-:-:S03]  /*0560*/  FFMA R27, R8, R21, R27 ;  /* 0x00000015081b7223 */ /* 0x001fc6000000001b */
[----:B------:R-:W0:Y:S01]  /*0570*/  LDS R21, [R3+0x900] ;  /* 0x0009000003157984 */ /* 0x000e220000000800 */
[----:B------:R-:W-:-:S04]  /*0580*/  FFMA R20, R20, R9, R27 ;  /* 0x0000000914147223 */ /* 0x000fc8000000001b */
[----:B-1----:R-:W-:Y:S02]  /*0590*/  FFMA R23, R23, R10, R20 ;  /* 0x0000000a17177223 */ /* 0x002fe40000000014 */
[----:B------:R-:W-:Y:S02]  /*05a0*/  LDS R20, [R3+0xa80] ;  /* 0x000a800003147984 */ /* 0x000fe40000000800 */
[----:B---3--:R-:W-:Y:S02]  /*05b0*/  FFMA R27, R24, R11, R23 ;  /* 0x0000000b181b7223 */ /* 0x008fe40000000017 */
[----:B------:R-:W-:Y:S04]  /*05c0*/  LDS R23, [R3+0xa00] ;  /* 0x000a000003177984 */ /* 0x000fe80000000800 */
[----:B------:R-:W1:Y:S01]  /*05d0*/  LDS.128 R8, [R5+0x50] ;  /* 0x0000500005087984 */ /* 0x000e620000000c00 */
[----:B--2---:R-:W-:-:S03]  /*05e0*/  FFMA R27, R12, R25, R27 ;  /* 0x000000190c1b7223 */ /* 0x004fc6000000001b */
[----:B------:R-:W2:Y:S01]  /*05f0*/  LDS R25, [R3+0xb00] ;  /* 0x000b000003197984 */ /* 0x000ea20000000800 */
[----:B------:R-:W-:-:S03]  /*0600*/  FFMA R12, R22, R13, R27 ;  /* 0x0000000d160c7223 */ /* 0x000fc6000000001b */
[----:B------:R-:W3:Y:S04]  /*0610*/  LDS R22, [R3+0xb80] ;  /* 0x000b800003167984 */ /* 0x000ee80000000800 */
[----:B------:R-:W-:Y:S01]  /*0620*/  LDS R24, [R3+0xc80] ;  /* 0x000c800003187984 */ /* 0x000fe20000000800 */
[----:B0-----:R-:W-:-:S04]  /*0630*/  FFMA R21, R21, R14, R12 ;  /* 0x0000000e15157223 */ /* 0x001fc8000000000c */
[----:B------:R-:W-:Y:S02]  /*0640*/  FFMA R27, R26, R15, R21 ;  /* 0x0000000f1a1b7223 */ /* 0x000fe40000000015 */
[----:B------:R-:W-:Y:S04]  /*0650*/  LDS R21, [R3+0xc00] ;  /* 0x000c000003157984 */ /* 0x000fe80000000800 */
[----:B------:R-:W0:Y:S01]  /*0660*/  LDS.128 R12, [R5+0x60] ;  /* 0x00006000050c7984 */ /* 0x000e220000000c00 */
[----:B-1----:R-:W-:-:S04]  /*0670*/  FFMA R23, R8, R23, R27 ;  /* 0x0000001708177223 */ /* 0x002fc8000000001b */
[----:B------:R-:W-:Y:S02]  /*0680*/  FFMA R20, R20, R9, R23 ;  /* 0x0000000914147223 */ /* 0x000fe40000000017 */
[----:B------:R-:W1:Y:S02]  /*0690*/  LDS R23, [R3+0xd00] ;  /* 0x000d000003177984 */ /* 0x000e640000000800 */
[----:B--2---:R-:W-:Y:S02]  /*06a0*/  FFMA R25, R25, R10, R20 ;  /* 0x0000000a19197223 */ /* 0x004fe40000000014 */
[----:B------:R-:W2:Y:S02]  /*06b0*/  LDS R20, [R3+0xd80] ;  /* 0x000d800003147984 */ /* 0x000ea40000000800 */
[----:B---3--:R-:W-:Y:S02]  /*06c0*/  FFMA R27, R22, R11, R25 ;  /* 0x0000000b161b7223 */ /* 0x008fe40000000019 */
[----:B------:R-:W-:Y:S04]  /*06d0*/  LDS R25, [R3+0xe00] ;  /* 0x000e000003197984 */ /* 0x000fe80000000800 */
[----:B------:R-:W3:Y:S04]  /*06e0*/  LDS.128 R8, [R5+0x70] ;  /* 0x0000700005087984 */ /* 0x000ee80000000c00 */
[----:B------:R-:W4:Y:S01]  /*06f0*/  LDS R22, [R3+0xe80] ;  /* 0x000e800003167984 */ /* 0x000f220000000800 */
[----:B0-----:R-:W-:-:S03]  /*0700*/  FFMA R27, R12, R21, R27 ;  /* 0x000000150c1b7223 */ /* 0x001fc6000000001b */
[----:B------:R-:W0:Y:S04]  /*0710*/  LDS R21, [R3+0xf00] ;  /* 0x000f000003157984 */ /* 0x000e280000000800 */
[----:B------:R-:W5:Y:S01]  /*0720*/  LDS R12, [R3+0xf80] ;  /* 0x000f8000030c7984 */ /* 0x000f620000000800 */
[----:B------:R-:W-:-:S04]  /*0730*/  FFMA R24, R24, R13, R27 ;  /* 0x0000000d18187223 */ /* 0x000fc8000000001b */
[----:B-1----:R-:W-:-:S04]  /*0740*/  FFMA R23, R23, R14, R24 ;  /* 0x0000000e17177223 */ /* 0x002fc80000000018 */
[----:B--2---:R-:W-:-:S04]  /*0750*/  FFMA R15, R20, R15, R23 ;  /* 0x0000000f140f7223 */ /* 0x004fc80000000017 */
[----:B---3--:R-:W-:-:S04]  /*0760*/  FFMA R15, R8, R25, R15 ;  /* 0x00000019080f7223 */ /* 0x008fc8000000000f */
[----:B----4-:R-:W-:Y:S01]  /*0770*/  FFMA R22, R22, R9, R15 ;  /* 0x0000000916167223 */ /* 0x010fe2000000000f */
[----:B------:R-:W-:Y:S02]  /*0780*/  IADD3 R16, PT, PT, R16, 0x20, RZ ;  /* 0x0000002010107810 */ /* 0x000fe40007ffe0ff */
[----:B------:R-:W-:Y:S02]  /*0790*/  IADD3 R6, PT, PT, R6, 0x20, RZ ;  /* 0x0000002006067810 */ /* 0x000fe40007ffe0ff */
[----:B------:R-:W-:Y:S01]  /*07a0*/  LEA R7, R0, R7, 0x5 ;  /* 0x0000000700077211 */ /* 0x000fe200078e28ff */
[----:B0-----:R-:W-:-:S04]  /*07b0*/  FFMA R21, R21, R10, R22 ;  /* 0x0000000a15157223 */ /* 0x001fc80000000016 */
[----:B-----5:R-:W-:Y:S01]  /*07c0*/  FFMA R21, R12, R11, R21 ;  /* 0x0000000b0c157223 */ /* 0x020fe20000000015 */
[----:B------:R-:W-:Y:S06]  /*07d0*/  BAR.SYNC.DEFER_BLOCKING 0x0 ;  /* 0x0000000000007b1d */ /* 0x000fec0000010000 */
[----:B------:R-:W-:Y:S05]  /*07e0*/  BRA.U UP0, `(.L_x_1) ;  /* 0xfffffff900847547 */ /* 0x000fea000b83ffff */
.L_x_0:
[----:B------:R-:W0:Y:S01]  /*07f0*/  LDCU UR4, c[0x0][0x398] ;  /* 0x00007300ff0477ac */ /* 0x000e220008000800 */
[----:B------:R-:W-:-:S04]  /*0800*/  ISETP.GE.AND P0, PT, R19, UR14, PT ;  /* 0x0000000e13007c0c */ /* 0x000fc8000bf06270 */
[----:B0-----:R-:W-:-:S13]  /*0810*/  ISETP.GE.OR P0, PT, R18, UR4, P0 ;  /* 0x0000000412007c0c */ /* 0x001fda0008706670 */
[----:B------:R-:W-:Y:S05]  /*0820*/  @P0 EXIT ;  /* 0x000000000000094d */ /* 0x000fea0003800000 */
[----:B------:R-:W0:Y:S01]  /*0830*/  LDC.64 R2, c[0x0][0x390] ;  /* 0x0000e400ff027b82 */ /* 0x000e220000000a00 */
[----:B------:R-:W-:-:S04]  /*0840*/  IMAD R19, R18, UR14, R19 ;  /* 0x0000000e12137c24 */ /* 0x000fc8000f8e0213 */
[----:B0-----:R-:W-:-:S05]  /*0850*/  IMAD.WIDE R2, R19, 0x4, R2 ;  /* 0x0000000413027825 */ /* 0x001fca00078e0202 */
[----:B------:R-:W-:Y:S01]  /*0860*/  STG.E desc[UR8][R2.64], R21 ;  /* 0x0000001502007986 */ /* 0x000fe2000c101908 */
[----:B------:R-:W-:Y:S05]  /*0870*/  EXIT ;  /* 0x000000000000794d */ /* 0x000fea0003800000 */
.L_x_2:
[----:B------:R-:W-:-:S00]  /*0880*/  BRA `(.L_x_2) ;  /* 0xfffffffc00fc7947 */ /* 0x000fc0000383ffff */
[----:B------:R-:W-:-:S00]  /*0890*/  NOP ;  /* 0x0000000000007918 */ /* 0x000fc00000000000 */
        /* <DEDUP_REMOVED lines=14> */
.L_x_6:


//--------------------- .text._Z22matmul_kernel_originalPKfS0_Pfiii --------------------------
	.section	.text._Z22matmul_kernel_originalPKfS0_Pfiii,"ax",@progbits
	.align	128
        .global         _Z22matmul_kernel_originalPKfS0_Pfiii
        .type           _Z22matmul_kernel_originalPKfS0_Pfiii,@function
        .size           _Z22matmul_kernel_originalPKfS0_Pfiii,(.L_x_7 - _Z22matmul_kernel_originalPKfS0_Pfiii)
        .other          _Z22matmul_kernel_originalPKfS0_Pfiii,@"STO_CUDA_ENTRY STV_DEFAULT"
_Z22matmul_kernel_originalPKfS0_Pfiii:
.text._Z22matmul_kernel_originalPKfS0_Pfiii:
        /* <DEDUP_REMOVED lines=32> */
.L_x_4:
        /* <DEDUP_REMOVED lines=95> */
.L_x_3:
        /* <DEDUP_REMOVED lines=9> */
.L_x_5:
        /* <DEDUP_REMOVED lines=16> */
.L_x_7:


//--------------------- .nv.shared._Z23matmul_kernel_correctedPKfS0_Pfiii --------------------------
	.section	.nv.shared._Z23matmul_kernel_correctedPKfS0_Pfiii,"aw",@nobits
	.sectionflags	@""
	.align	4
.nv.shared._Z23matmul_kernel_correctedPKfS0_Pfiii:
	.zero		9216


//--------------------- .nv.shared.reserved.0     --------------------------
	.section	.nv.shared.reserved.0,"aw",@nobits
	.weak		__nv_reservedSMEM_offset_0_alias
	.size		__nv_reservedSMEM_offset_0_alias, 0, 64
	.other		__nv_reservedSMEM_offset_0_alias,@"STO_CUDA_RESERVED_SHARED STV_DEFAULT"
__nv_reservedSMEM_offset_0_alias:
	.zero		0
	.zero		64


//--------------------- .nv.shared._Z22matmul_kernel_originalPKfS0_Pfiii --------------------------
	.section	.nv.shared._Z22matmul_kernel_originalPKfS0_Pfiii,"aw",@nobits
	.sectionflags	@""
	.align	4
.nv.shared._Z22matmul_kernel_originalPKfS0_Pfiii:
	.zero		9216


//--------------------- .nv.constant0._Z23matmul_kernel_correctedPKfS0_Pfiii --------------------------
	.section	.nv.constant0._Z23matmul_kernel_correctedPKfS0_Pfiii,"a",@progbits
	.sectionflags	@""
	.align	4
.nv.constant0._Z23matmul_kernel_correctedPKfS0_Pfiii:
	.zero		932


//--------------------- .nv.constant0._Z22matmul_kernel_originalPKfS0_Pfiii --------------------------
	.section	.nv.constant0._Z22matmul_kernel_originalPKfS0_Pfiii,"a",@progbits
	.sectionflags	@""
	.align	4
.nv.constant0._Z22matmul_kernel_originalPKfS0_Pfiii:
	.zero		932


//--------------------- SYMBOLS --------------------------

	.type		.nv.reservedSmem.offset0,@object
	.size		.nv.reservedSmem.offset0,0x4
	.type		.nv.reservedSmem.cap,@object
	.size		.nv.reservedSmem.cap,0x4
